//
// Generated by NVIDIA NVVM Compiler
//
// Compiler Build ID: CL-36424714
// Cuda compilation tools, release 13.0, V13.0.88
// Based on NVVM 20.0.0
//

.version 9.0
.target sm_100
.address_size 64

	// .globl	_Z16softmax_kernel_0PfS_ii
.extern .func  (.param .b32 func_retval0) vprintf
(
	.param .b64 vprintf_param_0,
	.param .b64 vprintf_param_1
)
;
.global .align 1 .b8 $str[48] = {105, 110, 100, 101, 120, 61, 37, 100, 32, 45, 62, 32, 98, 108, 111, 99, 107, 105, 100, 61, 37, 100, 32, 98, 108, 111, 99, 107, 100, 105, 109, 61, 37, 100, 32, 116, 104, 114, 101, 97, 100, 105, 100, 120, 37, 100, 10};
.global .align 1 .b8 $str$1[4] = {37, 100, 10};

.visible .entry _Z16softmax_kernel_0PfS_ii(
	.param .u64 .ptr .align 1 _Z16softmax_kernel_0PfS_ii_param_0,
	.param .u64 .ptr .align 1 _Z16softmax_kernel_0PfS_ii_param_1,
	.param .u32 _Z16softmax_kernel_0PfS_ii_param_2,
	.param .u32 _Z16softmax_kernel_0PfS_ii_param_3
)
{
	.local .align 16 .b8 	__local_depot0[16];
	.reg .b64 	%SP;
	.reg .b64 	%SPL;
	.reg .pred 	%p<3>;
	.reg .b32 	%r<15>;
	.reg .b32 	%f<2>;
	.reg .b64 	%rd<12>;
	.reg .b64 	%fd<2>;

	mov.u64 	%SPL, __local_depot0;
	cvta.local.u64 	%SP, %SPL;
	ld.param.u64 	%rd3, [_Z16softmax_kernel_0PfS_ii_param_0];
	ld.param.u32 	%r6, [_Z16softmax_kernel_0PfS_ii_param_2];
	add.u64 	%rd4, %SP, 0;
	add.u64 	%rd1, %SPL, 0;
	mov.u32 	%r7, %ctaid.x;
	mov.u32 	%r1, %ntid.x;
	mov.u32 	%r8, %tid.x;
	mad.lo.s32 	%r14, %r7, %r1, %r8;
	st.local.v4.u32 	[%rd1], {%r14, %r7, %r1, %r8};
	mov.u64 	%rd5, $str;
	cvta.global.u64 	%rd6, %rd5;
	{ // callseq 0, 0
	.param .b64 param0;
	st.param.b64 	[param0], %rd6;
	.param .b64 param1;
	st.param.b64 	[param1], %rd4;
	.param .b32 retval0;
	call.uni (retval0), 
	vprintf, 
	(
	param0, 
	param1
	);
	ld.param.b32 	%r9, [retval0];
	} // callseq 0
	setp.ge.s32 	%p1, %r14, %r6;
	@%p1 bra 	$L__BB0_3;
	mov.u32 	%r11, %nctaid.x;
	mul.lo.s32 	%r3, %r1, %r11;
	cvta.to.global.u64 	%rd2, %rd3;
	mov.u64 	%rd9, $str$1;
$L__BB0_2:
	mul.wide.s32 	%rd7, %r14, 4;
	add.s64 	%rd8, %rd2, %rd7;
	ld.global.f32 	%f1, [%rd8];
	cvt.f64.f32 	%fd1, %f1;
	st.local.f64 	[%rd1], %fd1;
	cvta.global.u64 	%rd10, %rd9;
	{ // callseq 1, 0
	.param .b64 param0;
	st.param.b64 	[param0], %rd10;
	.param .b64 param1;
	st.param.b64 	[param1], %rd4;
	.param .b32 retval0;
	call.uni (retval0), 
	vprintf, 
	(
	param0, 
	param1
	);
	ld.param.b32 	%r12, [retval0];
	} // callseq 1
	add.s32 	%r14, %r14, %r3;
	setp.lt.s32 	%p2, %r14, %r6;
	@%p2 bra 	$L__BB0_2;
$L__BB0_3:
	ret;

}
	// .globl	_Z16softmax_kernel_1PfS_ii
.visible .entry _Z16softmax_kernel_1PfS_ii(
	.param .u64 .ptr .align 1 _Z16softmax_kernel_1PfS_ii_param_0,
	.param .u64 .ptr .align 1 _Z16softmax_kernel_1PfS_ii_param_1,
	.param .u32 _Z16softmax_kernel_1PfS_ii_param_2,
	.param .u32 _Z16softmax_kernel_1PfS_ii_param_3
)
{


	ret;

}
	// .globl	_Z16softmax_kernel_2PfS_ii
.visible .entry _Z16softmax_kernel_2PfS_ii(
	.param .u64 .ptr .align 1 _Z16softmax_kernel_2PfS_ii_param_0,
	.param .u64 .ptr .align 1 _Z16softmax_kernel_2PfS_ii_param_1,
	.param .u32 _Z16softmax_kernel_2PfS_ii_param_2,
	.param .u32 _Z16softmax_kernel_2PfS_ii_param_3
)
{


	ret;

}
	// .globl	_Z16softmax_kernel_3PfS_ii
.visible .entry _Z16softmax_kernel_3PfS_ii(
	.param .u64 .ptr .align 1 _Z16softmax_kernel_3PfS_ii_param_0,
	.param .u64 .ptr .align 1 _Z16softmax_kernel_3PfS_ii_param_1,
	.param .u32 _Z16softmax_kernel_3PfS_ii_param_2,
	.param .u32 _Z16softmax_kernel_3PfS_ii_param_3
)
{


	ret;

}


// ===== COMPILED SASS (sm_100) =====

	.target	sm_100

	.elftype	@"ET_EXEC"


//--------------------- .note.nv.tkinfo           --------------------------
	.section	.note.nv.tkinfo,"",@"SHT_NOTE"
	.sectionflags	@"SHF_NOTE_NV_TKINFO"
	.tkinfo
        /*0018*/ 	.word	0x00000002
        /*0030*/ 	.string	""
        /*0030*/ 	.string	"ptxas"
        /*0030*/ 	.string	"Cuda compilation tools, release 13.0, V13.0.88"
        /*0030*/ 	.string	"Build cuda_13.0.r13.0/compiler.36424714_0"
        /*0030*/ 	.string	"-arch sm_100 -m 64 "



//--------------------- .note.nv.cuinfo           --------------------------
	.section	.note.nv.cuinfo,"",@"SHT_NOTE"
	.sectionflags	@"SHF_NOTE_NV_CUINFO"
        /*0018*/ 	.short	0x0002
        /*001a*/ 	.short	0x0064
        /*001c*/ 	.short	0x0082
	.zero		2


//--------------------- .nv.info                  --------------------------
	.section	.nv.info,"",@"SHT_CUDA_INFO"
	.align	4


	//----- nvinfo : EIATTR_REGCOUNT
	.align		4
        /*0000*/ 	.byte	0x04, 0x2f
        /*0002*/ 	.short	(.L_3 - .L_2)
	.align		4
.L_2:
        /*0004*/ 	.word	index@(_Z16softmax_kernel_0PfS_ii)
        /*0008*/ 	.word	0x0000001b


	//----- nvinfo : EIATTR_FRAME_SIZE
	.align		4
.L_3:
        /*000c*/ 	.byte	0x04, 0x11
        /*000e*/ 	.short	(.L_5 - .L_4)
	.align		4
.L_4:
        /*0010*/ 	.word	index@(_Z16softmax_kernel_0PfS_ii)
        /*0014*/ 	.word	0x00000010


	//----- nvinfo : EIATTR_REGCOUNT
	.align		4
.L_5:
        /*0018*/ 	.byte	0x04, 0x2f
        /*001a*/ 	.short	(.L_7 - .L_6)
	.align		4
.L_6:
        /*001c*/ 	.word	index@(_Z16softmax_kernel_1PfS_ii)
        /*0020*/ 	.word	0x00000004


	//----- nvinfo : EIATTR_FRAME_SIZE
	.align		4
.L_7:
        /*0024*/ 	.byte	0x04, 0x11
        /*0026*/ 	.short	(.L_9 - .L_8)
	.align		4
.L_8:
        /*0028*/ 	.word	index@(_Z16softmax_kernel_1PfS_ii)
        /*002c*/ 	.word	0x00000000


	//----- nvinfo : EIATTR_REGCOUNT
	.align		4
.L_9:
        /*0030*/ 	.byte	0x04, 0x2f
        /*0032*/ 	.short	(.L_11 - .L_10)
	.align		4
.L_10:
        /*0034*/ 	.word	index@(_Z16softmax_kernel_2PfS_ii)
        /*0038*/ 	.word	0x00000004


	//----- nvinfo : EIATTR_FRAME_SIZE
	.align		4
.L_11:
        /*003c*/ 	.byte	0x04, 0x11
        /*003e*/ 	.short	(.L_13 - .L_12)
	.align		4
.L_12:
        /*0040*/ 	.word	index@(_Z16softmax_kernel_2PfS_ii)
        /*0044*/ 	.word	0x00000000


	//----- nvinfo : EIATTR_REGCOUNT
	.align		4
.L_13:
        /*0048*/ 	.byte	0x04, 0x2f
        /*004a*/ 	.short	(.L_15 - .L_14)
	.align		4
.L_14:
        /*004c*/ 	.word	index@(_Z16softmax_kernel_3PfS_ii)
        /*0050*/ 	.word	0x00000004


	//----- nvinfo : EIATTR_FRAME_SIZE
	.align		4
.L_15:
        /*0054*/ 	.byte	0x04, 0x11
        /*0056*/ 	.short	(.L_17 - .L_16)
	.align		4
.L_16:
        /*0058*/ 	.word	index@(_Z16softmax_kernel_3PfS_ii)
        /*005c*/ 	.word	0x00000000


	//----- nvinfo : EIATTR_MIN_STACK_SIZE
	.align		4
.L_17:
        /*0060*/ 	.byte	0x04, 0x12
        /*0062*/ 	.short	(.L_19 - .L_18)
	.align		4
.L_18:
        /*0064*/ 	.word	index@(_Z16softmax_kernel_3PfS_ii)
        /*0068*/ 	.word	0x00000000


	//----- nvinfo : EIATTR_MIN_STACK_SIZE
	.align		4
.L_19:
        /*006c*/ 	.byte	0x04, 0x12
        /*006e*/ 	.short	(.L_21 - .L_20)
	.align		4
.L_20:
        /*0070*/ 	.word	index@(_Z16softmax_kernel_2PfS_ii)
        /*0074*/ 	.word	0x00000000


	//----- nvinfo : EIATTR_MIN_STACK_SIZE
	.align		4
.L_21:
        /*0078*/ 	.byte	0x04, 0x12
        /*007a*/ 	.short	(.L_23 - .L_22)
	.align		4
.L_22:
        /*007c*/ 	.word	index@(_Z16softmax_kernel_1PfS_ii)
        /*0080*/ 	.word	0x00000000


	//----- nvinfo : EIATTR_MIN_STACK_SIZE
	.align		4
.L_23:
        /*0084*/ 	.byte	0x04, 0x12
        /*0086*/ 	.short	(.L_25 - .L_24)
	.align		4
.L_24:
        /*0088*/ 	.word	index@(_Z16softmax_kernel_0PfS_ii)
        /*008c*/ 	.word	0x00000010
.L_25:


//--------------------- .nv.compat                --------------------------
	.section	.nv.compat,"",@"SHT_CUDA_COMPAT_INFO"
	.align	4
        /*0000*/ 	.byte	0x02, 0x09, 0x00, 0x00, 0x02, 0x02, 0x01, 0x00, 0x02, 0x05, 0x05, 0x00, 0x03, 0x07, 0x01, 0x01
        /*0010*/ 	.byte	0x02, 0x03, 0x00, 0x00, 0x02, 0x06, 0x01, 0x00, 0x04, 0x0b, 0x08, 0x00, 0x09, 0x00, 0x00, 0x00
        /*0020*/ 	.byte	0x00, 0x00, 0x00, 0x00


//--------------------- .nv.info._Z16softmax_kernel_3PfS_ii --------------------------
	.section	.nv.info._Z16softmax_kernel_3PfS_ii,"",@"SHT_CUDA_INFO"
	.sectionflags	@""
	.align	4


	//----- nvinfo : EIATTR_CUDA_API_VERSION
	.align		4
        /*0000*/ 	.byte	0x04, 0x37
        /*0002*/ 	.short	(.L_27 - .L_26)
.L_26:
        /*0004*/ 	.word	0x00000082


	//----- nvinfo : EIATTR_KPARAM_INFO
	.align		4
.L_27:
        /*0008*/ 	.byte	0x04, 0x17
        /*000a*/ 	.short	(.L_29 - .L_28)
.L_28:
        /*000c*/ 	.word	0x00000000
        /*0010*/ 	.short	0x0003
        /*0012*/ 	.short	0x0014
        /*0014*/ 	.byte	0x00, 0xf0, 0x11, 0x00


	//----- nvinfo : EIATTR_KPARAM_INFO
	.align		4
.L_29:
        /*0018*/ 	.byte	0x04, 0x17
        /*001a*/ 	.short	(.L_31 - .L_30)
.L_30:
        /*001c*/ 	.word	0x00000000
        /*0020*/ 	.short	0x0002
        /*0022*/ 	.short	0x0010
        /*0024*/ 	.byte	0x00, 0xf0, 0x11, 0x00


	//----- nvinfo : EIATTR_KPARAM_INFO
	.align		4
.L_31:
        /*0028*/ 	.byte	0x04, 0x17
        /*002a*/ 	.short	(.L_33 - .L_32)
.L_32:
        /*002c*/ 	.word	0x00000000
        /*0030*/ 	.short	0x0001
        /*0032*/ 	.short	0x0008
        /*0034*/ 	.byte	0x00, 0xf5, 0x21, 0x00


	//----- nvinfo : EIATTR_KPARAM_INFO
	.align		4
.L_33:
        /*0038*/ 	.byte	0x04, 0x17
        /*003a*/ 	.short	(.L_35 - .L_34)
.L_34:
        /*003c*/ 	.word	0x00000000
        /*0040*/ 	.short	0x0000
        /*0042*/ 	.short	0x0000
        /*0044*/ 	.byte	0x00, 0xf5, 0x21, 0x00


	//----- nvinfo : EIATTR_SPARSE_MMA_MASK
	.align		4
.L_35:
        /*0048*/ 	.byte	0x03, 0x50
        /*004a*/ 	.short	0x0000


	//----- nvinfo : EIATTR_MAXREG_COUNT
	.align		4
        /*004c*/ 	.byte	0x03, 0x1b
        /*004e*/ 	.short	0x00ff


	//----- nvinfo : EIATTR_MERCURY_ISA_VERSION
	.align		4
        /*0050*/ 	.byte	0x03, 0x5f
        /*0052*/ 	.short	0x0101


	//----- nvinfo : EIATTR_VRC_CTA_INIT_COUNT
	.align		4
        /*0054*/ 	.byte	0x02, 0x4a
	.zero		1
	.zero		1


	//----- nvinfo : EIATTR_EXIT_INSTR_OFFSETS
	.align		4
        /*0058*/ 	.byte	0x04, 0x1c
        /*005a*/ 	.short	(.L_37 - .L_36)


	//   ....[0]....
.L_36:
        /*005c*/ 	.word	0x00000010


	//----- nvinfo : EIATTR_CBANK_PARAM_SIZE
	.align		4
.L_37:
        /*0060*/ 	.byte	0x03, 0x19
        /*0062*/ 	.short	0x0018


	//----- nvinfo : EIATTR_PARAM_CBANK
	.align		4
        /*0064*/ 	.byte	0x04, 0x0a
        /*0066*/ 	.short	(.L_39 - .L_38)
	.align		4
.L_38:
        /*0068*/ 	.word	index@(.nv.constant0._Z16softmax_kernel_3PfS_ii)
        /*006c*/ 	.short	0x0380
        /*006e*/ 	.short	0x0018


	//----- nvinfo : EIATTR_SW_WAR
	.align		4
.L_39:
        /*0070*/ 	.byte	0x04, 0x36
        /*0072*/ 	.short	(.L_41 - .L_40)
.L_40:
        /*0074*/ 	.word	0x00000008
.L_41:


//--------------------- .nv.info._Z16softmax_kernel_2PfS_ii --------------------------
	.section	.nv.info._Z16softmax_kernel_2PfS_ii,"",@"SHT_CUDA_INFO"
	.sectionflags	@""
	.align	4


	//----- nvinfo : EIATTR_CUDA_API_VERSION
	.align		4
        /*0000*/ 	.byte	0x04, 0x37
        /*0002*/ 	.short	(.L_43 - .L_42)
.L_42:
        /*0004*/ 	.word	0x00000082


	//----- nvinfo : EIATTR_KPARAM_INFO
	.align		4
.L_43:
        /*0008*/ 	.byte	0x04, 0x17
        /*000a*/ 	.short	(.L_45 - .L_44)
.L_44:
        /*000c*/ 	.word	0x00000000
        /*0010*/ 	.short	0x0003
        /*0012*/ 	.short	0x0014
        /*0014*/ 	.byte	0x00, 0xf0, 0x11, 0x00


	//----- nvinfo : EIATTR_KPARAM_INFO
	.align		4
.L_45:
        /*0018*/ 	.byte	0x04, 0x17
        /*001a*/ 	.short	(.L_47 - .L_46)
.L_46:
        /*001c*/ 	.word	0x00000000
        /*0020*/ 	.short	0x0002
        /*0022*/ 	.short	0x0010
        /*0024*/ 	.byte	0x00, 0xf0, 0x11, 0x00


	//----- nvinfo : EIATTR_KPARAM_INFO
	.align		4
.L_47:
        /*0028*/ 	.byte	0x04, 0x17
        /*002a*/ 	.short	(.L_49 - .L_48)
.L_48:
        /*002c*/ 	.word	0x00000000
        /*0030*/ 	.short	0x0001
        /*0032*/ 	.short	0x0008
        /*0034*/ 	.byte	0x00, 0xf5, 0x21, 0x00


	//----- nvinfo : EIATTR_KPARAM_INFO
	.align		4
.L_49:
        /*0038*/ 	.byte	0x04, 0x17
        /*003a*/ 	.short	(.L_51 - .L_50)
.L_50:
        /*003c*/ 	.word	0x00000000
        /*0040*/ 	.short	0x0000
        /*0042*/ 	.short	0x0000
        /*0044*/ 	.byte	0x00, 0xf5, 0x21, 0x00


	//----- nvinfo : EIATTR_SPARSE_MMA_MASK
	.align		4
.L_51:
        /*0048*/ 	.byte	0x03, 0x50
        /*004a*/ 	.short	0x0000


	//----- nvinfo : EIATTR_MAXREG_COUNT
	.align		4
        /*004c*/ 	.byte	0x03, 0x1b
        /*004e*/ 	.short	0x00ff


	//----- nvinfo : EIATTR_MERCURY_ISA_VERSION
	.align		4
        /*0050*/ 	.byte	0x03, 0x5f
        /*0052*/ 	.short	0x0101


	//----- nvinfo : EIATTR_VRC_CTA_INIT_COUNT
	.align		4
        /*0054*/ 	.byte	0x02, 0x4a
	.zero		1
	.zero		1


	//----- nvinfo : EIATTR_EXIT_INSTR_OFFSETS
	.align		4
        /*0058*/ 	.byte	0x04, 0x1c
        /*005a*/ 	.short	(.L_53 - .L_52)


	//   ....[0]....
.L_52:
        /*005c*/ 	.word	0x00000010


	//----- nvinfo : EIATTR_CBANK_PARAM_SIZE
	.align		4
.L_53:
        /*0060*/ 	.byte	0x03, 0x19
        /*0062*/ 	.short	0x0018


	//----- nvinfo : EIATTR_PARAM_CBANK
	.align		4
        /*0064*/ 	.byte	0x04, 0x0a
        /*0066*/ 	.short	(.L_55 - .L_54)
	.align		4
.L_54:
        /*0068*/ 	.word	index@(.nv.constant0._Z16softmax_kernel_2PfS_ii)
        /*006c*/ 	.short	0x0380
        /*006e*/ 	.short	0x0018


	//----- nvinfo : EIATTR_SW_WAR
	.align		4
.L_55:
        /*0070*/ 	.byte	0x04, 0x36
        /*0072*/ 	.short	(.L_57 - .L_56)
.L_56:
        /*0074*/ 	.word	0x00000008
.L_57:


//--------------------- .nv.info._Z16softmax_kernel_1PfS_ii --------------------------
	.section	.nv.info._Z16softmax_kernel_1PfS_ii,"",@"SHT_CUDA_INFO"
	.sectionflags	@""
	.align	4


	//----- nvinfo : EIATTR_CUDA_API_VERSION
	.align		4
        /*0000*/ 	.byte	0x04, 0x37
        /*0002*/ 	.short	(.L_59 - .L_58)
.L_58:
        /*0004*/ 	.word	0x00000082


	//----- nvinfo : EIATTR_KPARAM_INFO
	.align		4
.L_59:
        /*0008*/ 	.byte	0x04, 0x17
        /*000a*/ 	.short	(.L_61 - .L_60)
.L_60:
        /*000c*/ 	.word	0x00000000
        /*0010*/ 	.short	0x0003
        /*0012*/ 	.short	0x0014
        /*0014*/ 	.byte	0x00, 0xf0, 0x11, 0x00


	//----- nvinfo : EIATTR_KPARAM_INFO
	.align		4
.L_61:
        /*0018*/ 	.byte	0x04, 0x17
        /*001a*/ 	.short	(.L_63 - .L_62)
.L_62:
        /*001c*/ 	.word	0x00000000
        /*0020*/ 	.short	0x0002
        /*0022*/ 	.short	0x0010
        /*0024*/ 	.byte	0x00, 0xf0, 0x11, 0x00


	//----- nvinfo : EIATTR_KPARAM_INFO
	.align		4
.L_63:
        /*0028*/ 	.byte	0x04, 0x17
        /*002a*/ 	.short	(.L_65 - .L_64)
.L_64:
        /*002c*/ 	.word	0x00000000
        /*0030*/ 	.short	0x0001
        /*0032*/ 	.short	0x0008
        /*0034*/ 	.byte	0x00, 0xf5, 0x21, 0x00


	//----- nvinfo : EIATTR_KPARAM_INFO
	.align		4
.L_65:
        /*0038*/ 	.byte	0x04, 0x17
        /*003a*/ 	.short	(.L_67 - .L_66)
.L_66:
        /*003c*/ 	.word	0x00000000
        /*0040*/ 	.short	0x0000
        /*0042*/ 	.short	0x0000
        /*0044*/ 	.byte	0x00, 0xf5, 0x21, 0x00


	//----- nvinfo : EIATTR_SPARSE_MMA_MASK
	.align		4
.L_67:
        /*0048*/ 	.byte	0x03, 0x50
        /*004a*/ 	.short	0x0000


	//----- nvinfo : EIATTR_MAXREG_COUNT
	.align		4
        /*004c*/ 	.byte	0x03, 0x1b
        /*004e*/ 	.short	0x00ff


	//----- nvinfo : EIATTR_MERCURY_ISA_VERSION
	.align		4
        /*0050*/ 	.byte	0x03, 0x5f
        /*0052*/ 	.short	0x0101


	//----- nvinfo : EIATTR_VRC_CTA_INIT_COUNT
	.align		4
        /*0054*/ 	.byte	0x02, 0x4a
	.zero		1
	.zero		1


	//----- nvinfo : EIATTR_EXIT_INSTR_OFFSETS
	.align		4
        /*0058*/ 	.byte	0x04, 0x1c
        /*005a*/ 	.short	(.L_69 - .L_68)


	//   ....[0]....
.L_68:
        /*005c*/ 	.word	0x00000010


	//----- nvinfo : EIATTR_CBANK_PARAM_SIZE
	.align		4
.L_69:
        /*0060*/ 	.byte	0x03, 0x19
        /*0062*/ 	.short	0x0018


	//----- nvinfo : EIATTR_PARAM_CBANK
	.align		4
        /*0064*/ 	.byte	0x04, 0x0a
        /*0066*/ 	.short	(.L_71 - .L_70)
	.align		4
.L_70:
        /*0068*/ 	.word	index@(.nv.constant0._Z16softmax_kernel_1PfS_ii)
        /*006c*/ 	.short	0x0380
        /*006e*/ 	.short	0x0018


	//----- nvinfo : EIATTR_SW_WAR
	.align		4
.L_71:
        /*0070*/ 	.byte	0x04, 0x36
        /*0072*/ 	.short	(.L_73 - .L_72)
.L_72:
        /*0074*/ 	.word	0x00000008
.L_73:


//--------------------- .nv.info._Z16softmax_kernel_0PfS_ii --------------------------
	.section	.nv.info._Z16softmax_kernel_0PfS_ii,"",@"SHT_CUDA_INFO"
	.sectionflags	@""
	.align	4


	//----- nvinfo : EIATTR_CUDA_API_VERSION
	.align		4
        /*0000*/ 	.byte	0x04, 0x37
        /*0002*/ 	.short	(.L_75 - .L_74)
.L_74:
        /*0004*/ 	.word	0x00000082


	//----- nvinfo : EIATTR_KPARAM_INFO
	.align		4
.L_75:
        /*0008*/ 	.byte	0x04, 0x17
        /*000a*/ 	.short	(.L_77 - .L_76)
.L_76:
        /*000c*/ 	.word	0x00000000
        /*0010*/ 	.short	0x0003
        /*0012*/ 	.short	0x0014
        /*0014*/ 	.byte	0x00, 0xf0, 0x11, 0x00


	//----- nvinfo : EIATTR_KPARAM_INFO
	.align		4
.L_77:
        /*0018*/ 	.byte	0x04, 0x17
        /*001a*/ 	.short	(.L_79 - .L_78)
.L_78:
        /*001c*/ 	.word	0x00000000
        /*0020*/ 	.short	0x0002
        /*0022*/ 	.short	0x0010
        /*0024*/ 	.byte	0x00, 0xf0, 0x11, 0x00


	//----- nvinfo : EIATTR_KPARAM_INFO
	.align		4
.L_79:
        /*0028*/ 	.byte	0x04, 0x17
        /*002a*/ 	.short	(.L_81 - .L_80)
.L_80:
        /*002c*/ 	.word	0x00000000
        /*0030*/ 	.short	0x0001
        /*0032*/ 	.short	0x0008
        /*0034*/ 	.byte	0x00, 0xf5, 0x21, 0x00


	//----- nvinfo : EIATTR_KPARAM_INFO
	.align		4
.L_81:
        /*0038*/ 	.byte	0x04, 0x17
        /*003a*/ 	.short	(.L_83 - .L_82)
.L_82:
        /*003c*/ 	.word	0x00000000
        /*0040*/ 	.short	0x0000
        /*0042*/ 	.short	0x0000
        /*0044*/ 	.byte	0x00, 0xf5, 0x21, 0x00


	//----- nvinfo : EIATTR_SPARSE_MMA_MASK
	.align		4
.L_83:
        /*0048*/ 	.byte	0x03, 0x50
        /*004a*/ 	.short	0x0000


	//----- nvinfo : EIATTR_MAXREG_COUNT
	.align		4
        /*004c*/ 	.byte	0x03, 0x1b
        /*004e*/ 	.short	0x00ff


	//----- nvinfo : EIATTR_EXTERNS
	.align		4
        /*0050*/ 	.byte	0x04, 0x0f
        /*0052*/ 	.short	(.L_85 - .L_84)


	//   ....[0]....
	.align		4
.L_84:
        /*0054*/ 	.word	index@(vprintf)


	//----- nvinfo : EIATTR_MERCURY_ISA_VERSION
	.align		4
.L_85:
        /*0058*/ 	.byte	0x03, 0x5f
        /*005a*/ 	.short	0x0101


	//----- nvinfo : EIATTR_VRC_CTA_INIT_COUNT
	.align		4
        /*005c*/ 	.byte	0x02, 0x4a
	.zero		1
	.zero		1


	//----- nvinfo : EIATTR_SYSCALL_OFFSETS
	.align		4
        /*0060*/ 	.byte	0x04, 0x46
        /*0062*/ 	.short	(.L_87 - .L_86)


	//   ....[0]....
.L_86:
        /*0064*/ 	.word	0x00000140


	//   ....[1]....
        /*0068*/ 	.word	0x000002d0


	//----- nvinfo : EIATTR_EXIT_INSTR_OFFSETS
	.align		4
.L_87:
        /*006c*/ 	.byte	0x04, 0x1c
        /*006e*/ 	.short	(.L_89 - .L_88)


	//   ....[0]....
.L_88:
        /*0070*/ 	.word	0x00000170


	//   ....[1]....
        /*0074*/ 	.word	0x00000300


	//----- nvinfo : EIATTR_CRS_STACK_SIZE
	.align		4
.L_89:
        /*0078*/ 	.byte	0x04, 0x1e
        /*007a*/ 	.short	(.L_91 - .L_90)
.L_90:
        /*007c*/ 	.word	0x00000000


	//----- nvinfo : EIATTR_CBANK_PARAM_SIZE
	.align		4
.L_91:
        /*0080*/ 	.byte	0x03, 0x19
        /*0082*/ 	.short	0x0018


	//----- nvinfo : EIATTR_PARAM_CBANK
	.align		4
        /*0084*/ 	.byte	0x04, 0x0a
        /*0086*/ 	.short	(.L_93 - .L_92)
	.align		4
.L_92:
        /*0088*/ 	.word	index@(.nv.constant0._Z16softmax_kernel_0PfS_ii)
        /*008c*/ 	.short	0x0380
        /*008e*/ 	.short	0x0018


	//----- nvinfo : EIATTR_SW_WAR
	.align		4
.L_93:
        /*0090*/ 	.byte	0x04, 0x36
        /*0092*/ 	.short	(.L_95 - .L_94)
.L_94:
        /*0094*/ 	.word	0x00000008
.L_95:


//--------------------- .nv.callgraph             --------------------------
	.section	.nv.callgraph,"",@"SHT_CUDA_CALLGRAPH"
	.align	4
	.sectionentsize	8
	.align		4
        /*0000*/ 	.word	0x00000000
	.align		4
        /*0004*/ 	.word	0xffffffff
	.align		4
        /*0008*/ 	.word	index@(_Z16softmax_kernel_0PfS_ii)
	.align		4
        /*000c*/ 	.word	index@(vprintf)
	.align		4
        /*0010*/ 	.word	0x00000000
	.align		4
        /*0014*/ 	.word	0xfffffffe
	.align		4
        /*0018*/ 	.word	0x00000000
	.align		4
        /*001c*/ 	.word	0xfffffffd
	.align		4
        /*0020*/ 	.word	0x00000000
	.align		4
        /*0024*/ 	.word	0xfffffffc


//--------------------- .nv.constant4             --------------------------
	.section	.nv.constant4,"a",@progbits
	.align	8
	.align		8
.nv.constant4:
        /*0000*/ 	.dword	$str
	.align		8
        /*0008*/ 	.dword	$str$1
	.align		8
        /*0010*/ 	.dword	vprintf


//--------------------- .text._Z16softmax_kernel_3PfS_ii --------------------------
	.section	.text._Z16softmax_kernel_3PfS_ii,"ax",@progbits
	.align	128
        .global         _Z16softmax_kernel_3PfS_ii
        .type           _Z16softmax_kernel_3PfS_ii,@function
        .size           _Z16softmax_kernel_3PfS_ii,(.L_x_7 - _Z16softmax_kernel_3PfS_ii)
        .other          _Z16softmax_kernel_3PfS_ii,@"STO_CUDA_ENTRY STV_DEFAULT"
_Z16softmax_kernel_3PfS_ii:
.text._Z16softmax_kernel_3PfS_ii:
[----:B------:R-:W-:Y:S01]  /*0000*/  LDC R1, c[0x0][0x37c] ;  /* 0x0000df00ff017b82 */ /* 0x000fe20000000800 */
[----:B------:R-:W-:Y:S05]  /*0010*/  EXIT ;  /* 0x000000000000794d */ /* 0x000fea0003800000 */
.L_x_0:
[----:B------:R-:W-:-:S00]  /*0020*/  BRA `(.L_x_0) ;  /* 0xfffffffc00fc7947 */ /* 0x000fc0000383ffff */
[----:B------:R-:W-:-:S00]  /*0030*/  NOP ;  /* 0x0000000000007918 */ /* 0x000fc00000000000 */
        /* <DEDUP_REMOVED lines=12> */
.L_x_7:


//--------------------- .text._Z16softmax_kernel_2PfS_ii --------------------------
	.section	.text._Z16softmax_kernel_2PfS_ii,"ax",@progbits
	.align	128
        .global         _Z16softmax_kernel_2PfS_ii
        .type           _Z16softmax_kernel_2PfS_ii,@function
        .size           _Z16softmax_kernel_2PfS_ii,(.L_x_8 - _Z16softmax_kernel_2PfS_ii)
        .other          _Z16softmax_kernel_2PfS_ii,@"STO_CUDA_ENTRY STV_DEFAULT"
_Z16softmax_kernel_2PfS_ii:
.text._Z16softmax_kernel_2PfS_ii:
[----:B------:R-:W-:Y:S01]  /*0000*/  LDC R1, c[0x0][0x37c] ;  /* 0x0000df00ff017b82 */ /* 0x000fe20000000800 */
[----:B------:R-:W-:Y:S05]  /*0010*/  EXIT ;  /* 0x000000000000794d */ /* 0x000fea0003800000 */
.L_x_1:
        /* <DEDUP_REMOVED lines=14> */
.L_x_8:


//--------------------- .text._Z16softmax_kernel_1PfS_ii --------------------------
	.section	.text._Z16softmax_kernel_1PfS_ii,"ax",@progbits
	.align	128
        .global         _Z16softmax_kernel_1PfS_ii
        .type           _Z16softmax_kernel_1PfS_ii,@function
        .size           _Z16softmax_kernel_1PfS_ii,(.L_x_9 - _Z16softmax_kernel_1PfS_ii)
        .other          _Z16softmax_kernel_1PfS_ii,@"STO_CUDA_ENTRY STV_DEFAULT"
_Z16softmax_kernel_1PfS_ii:
.text._Z16softmax_kernel_1PfS_ii:
[----:B------:R-:W-:Y:S01]  /*0000*/  LDC R1, c[0x0][0x37c] ;  /* 0x0000df00ff017b82 */ /* 0x000fe20000000800 */
[----:B------:R-:W-:Y:S05]  /*0010*/  EXIT ;  /* 0x000000000000794d */ /* 0x000fea0003800000 */
.L_x_2:
        /* <DEDUP_REMOVED lines=14> */
.L_x_9:


//--------------------- .text._Z16softmax_kernel_0PfS_ii --------------------------
	.section	.text._Z16softmax_kernel_0PfS_ii,"ax",@progbits
	.align	128
        .global         _Z16softmax_kernel_0PfS_ii
        .type           _Z16softmax_kernel_0PfS_ii,@function
        .size           _Z16softmax_kernel_0PfS_ii,(.L_x_10 - _Z16softmax_kernel_0PfS_ii)
        .other          _Z16softmax_kernel_0PfS_ii,@"STO_CUDA_ENTRY STV_DEFAULT"
_Z16softmax_kernel_0PfS_ii:
.text._Z16softmax_kernel_0PfS_ii:
[----:B------:R-:W0:Y:S01]  /*0000*/  LDC R1, c[0x0][0x37c] ;  /* 0x0000df00ff017b82 */ /* 0x000e220000000800 */
[----:B------:R-:W1:Y:S01]  /*0010*/  S2R R17, SR_CTAID.X ;  /* 0x0000000000117919 */ /* 0x000e620000002500 */
[----:B------:R-:W2:Y:S06]  /*0020*/  LDCU UR5, c[0x0][0x2fc] ;  /* 0x00005f80ff0577ac */ /* 0x000eac0008000800 */
[----:B------:R-:W1:Y:S01]  /*0030*/  LDC R18, c[0x0][0x360] ;  /* 0x0000d800ff127b82 */ /* 0x000e620000000800 */
[----:B0-----:R-:W-:Y:S01]  /*0040*/  VIADD R1, R1, 0xfffffff0 ;  /* 0xfffffff001017836 */ /* 0x001fe20000000000 */
[----:B------:R-:W1:Y:S01]  /*0050*/  S2R R19, SR_TID.X ;  /* 0x0000000000137919 */ /* 0x000e620000002100 */
[----:B------:R-:W0:Y:S01]  /*0060*/  LDCU UR4, c[0x0][0x2f8] ;  /* 0x00005f00ff0477ac */ /* 0x000e220008000800 */
[----:B------:R-:W-:Y:S01]  /*0070*/  MOV R0, 0x10 ;  /* 0x0000001000007802 */ /* 0x000fe20000000f00 */
[----:B------:R-:W3:Y:S03]  /*0080*/  LDCU.64 UR6, c[0x4][URZ] ;  /* 0x01000000ff0677ac */ /* 0x000ee60008000a00 */
[----:B------:R4:W4:Y:S01]  /*0090*/  LDC.64 R8, c[0x4][R0] ;  /* 0x0100000000087b82 */ /* 0x0009220000000a00 */
[----:B------:R-:W1:Y:S01]  /*00a0*/  LDCU UR36, c[0x0][0x390] ;  /* 0x00007200ff2477ac */ /* 0x000e620008000800 */
[----:B0-----:R-:W-:Y:S01]  /*00b0*/  IADD3 R2, P0, PT, R1, UR4, RZ ;  /* 0x0000000401027c10 */ /* 0x001fe2000ff1e0ff */
[----:B---3--:R-:W-:Y:S01]  /*00c0*/  IMAD.U32 R4, RZ, RZ, UR6 ;  /* 0x00000006ff047e24 */ /* 0x008fe2000f8e00ff */
[----:B------:R-:W-:-:S03]  /*00d0*/  MOV R5, UR7 ;  /* 0x0000000700057c02 */ /* 0x000fc60008000f00 */
[----:B--2---:R-:W-:Y:S02]  /*00e0*/  IMAD.X R24, RZ, RZ, UR5, P0 ;  /* 0x00000005ff187e24 */ /* 0x004fe400080e06ff */
[----:B------:R-:W-:Y:S02]  /*00f0*/  IMAD.MOV.U32 R6, RZ, RZ, R2 ;  /* 0x000000ffff067224 */ /* 0x000fe400078e0002 */
[----:B------:R-:W-:Y:S02]  /*0100*/  IMAD.MOV.U32 R7, RZ, RZ, R24 ;  /* 0x000000ffff077224 */ /* 0x000fe400078e0018 */
[----:B-1----:R-:W-:-:S05]  /*0110*/  IMAD R16, R17, R18, R19 ;  /* 0x0000001211107224 */ /* 0x002fca00078e0213 */
[----:B------:R0:W-:Y:S02]  /*0120*/  STL.128 [R1], R16 ;  /* 0x0000001001007387 */ /* 0x0001e40000100c00 */
[----:B------:R-:W-:-:S07]  /*0130*/  LEPC R20, `(.L_x_3) ;  /* 0x000000001014794e */ /* 0x000fce0000000000 */
[----:B0---4-:R-:W-:Y:S05]  /*0140*/  CALL.ABS.NOINC R8 ;  /* 0x0000000008007343 */ /* 0x011fea0003c00000 */
.L_x_3:
[----:B------:R-:W0:Y:S02]  /*0150*/  LDCU UR4, c[0x0][0x390] ;  /* 0x00007200ff0477ac */ /* 0x000e240008000800 */
[----:B0-----:R-:W-:-:S13]  /*0160*/  ISETP.GE.AND P0, PT, R16, UR4, PT ;  /* 0x0000000410007c0c */ /* 0x001fda000bf06270 */
[----:B------:R-:W-:Y:S05]  /*0170*/  @P0 EXIT ;  /* 0x000000000000094d */ /* 0x000fea0003800000 */
[----:B------:R-:W0:Y:S01]  /*0180*/  LDC.64 R22, c[0x0][0x358] ;  /* 0x0000d600ff167b82 */ /* 0x000e220000000a00 */
[----:B------:R-:W1:Y:S02]  /*0190*/  LDCU UR4, c[0x0][0x370] ;  /* 0x00006e00ff0477ac */ /* 0x000e640008000800 */
[----:B-1----:R-:W-:-:S07]  /*01a0*/  IMAD R17, R18, UR4, RZ ;  /* 0x0000000412117c24 */ /* 0x002fce000f8e02ff */
.L_x_5:
[----:B------:R-:W1:Y:S01]  /*01b0*/  LDC.64 R10, c[0x0][0x380] ;  /* 0x0000e000ff0a7b82 */ /* 0x000e620000000a00 */
[----:B0-----:R-:W-:Y:S02]  /*01c0*/  R2UR UR4, R22 ;  /* 0x00000000160472ca */ /* 0x001fe400000e0000 */
[----:B------:R-:W-:Y:S01]  /*01d0*/  R2UR UR5, R23 ;  /* 0x00000000170572ca */ /* 0x000fe200000e0000 */
[----:B-1----:R-:W-:-:S12]  /*01e0*/  IMAD.WIDE R10, R16, 0x4, R10 ;  /* 0x00000004100a7825 */ /* 0x002fd800078e020a */
[----:B------:R-:W2:Y:S01]  /*01f0*/  LDG.E R10, desc[UR4][R10.64] ;  /* 0x000000040a0a7981 */ /* 0x000ea2000c1e1900 */
[----:B------:R-:W-:Y:S01]  /*0200*/  MOV R8, 0x10 ;  /* 0x0000001000087802 */ /* 0x000fe20000000f00 */
[----:B------:R-:W0:Y:S01]  /*0210*/  LDCU.64 UR4, c[0x4][0x8] ;  /* 0x01000100ff0477ac */ /* 0x000e220008000a00 */
[----:B------:R-:W-:Y:S01]  /*0220*/  IADD3 R16, PT, PT, R17, R16, RZ ;  /* 0x0000001011107210 */ /* 0x000fe20007ffe0ff */
[----:B------:R-:W-:Y:S01]  /*0230*/  IMAD.MOV.U32 R7, RZ, RZ, R24 ;  /* 0x000000ffff077224 */ /* 0x000fe200078e0018 */
[----:B------:R-:W-:Y:S02]  /*0240*/  MOV R6, R2 ;  /* 0x0000000200067202 */ /* 0x000fe40000000f00 */
[----:B------:R-:W1:Y:S01]  /*0250*/  LDC.64 R8, c[0x4][R8] ;  /* 0x0100000008087b82 */ /* 0x000e620000000a00 */
[----:B------:R-:W-:-:S04]  /*0260*/  ISETP.GE.AND P0, PT, R16, UR36, PT ;  /* 0x0000002410007c0c */ /* 0x000fc8000bf06270 */
[----:B------:R-:W-:Y:S01]  /*0270*/  P2R R18, PR, RZ, 0x1 ;  /* 0x00000001ff127803 */ /* 0x000fe20000000000 */
[----:B0-----:R-:W-:Y:S02]  /*0280*/  IMAD.U32 R4, RZ, RZ, UR4 ;  /* 0x00000004ff047e24 */ /* 0x001fe4000f8e00ff */
[----:B------:R-:W-:Y:S01]  /*0290*/  IMAD.U32 R5, RZ, RZ, UR5 ;  /* 0x00000005ff057e24 */ /* 0x000fe2000f8e00ff */
[----:B--2---:R-:W0:Y:S02]  /*02a0*/  F2F.F64.F32 R12, R10 ;  /* 0x0000000a000c7310 */ /* 0x004e240000201800 */
[----:B01----:R0:W-:Y:S04]  /*02b0*/  STL.64 [R1], R12 ;  /* 0x0000000c01007387 */ /* 0x0031e80000100a00 */
[----:B------:R-:W-:-:S07]  /*02c0*/  LEPC R20, `(.L_x_4) ;  /* 0x000000001014794e */ /* 0x000fce0000000000 */
[----:B0-----:R-:W-:Y:S05]  /*02d0*/  CALL.ABS.NOINC R8 ;  /* 0x0000000008007343 */ /* 0x001fea0003c00000 */
.L_x_4:
[----:B------:R-:W-:-:S13]  /*02e0*/  ISETP.NE.AND P6, PT, R18, RZ, PT ;  /* 0x000000ff1200720c */ /* 0x000fda0003fc5270 */
[----:B------:R-:W-:Y:S05]  /*02f0*/  @!P6 BRA `(.L_x_5) ;  /* 0xfffffffc00ace947 */ /* 0x000fea000383ffff */
[----:B------:R-:W-:Y:S05]  /*0300*/  EXIT ;  /* 0x000000000000794d */ /* 0x000fea0003800000 */
.L_x_6:
        /* <DEDUP_REMOVED lines=15> */
.L_x_10:


//--------------------- .nv.global.init           --------------------------
	.section	.nv.global.init,"aw",@progbits
.nv.global.init:
	.type		$str$1,@object
	.size		$str$1,($str - $str$1)
$str$1:
        /*0000*/ 	.byte	0x25, 0x64, 0x0a, 0x00
	.type		$str,@object
	.size		$str,(.L_0 - $str)
$str:
        /*0004*/ 	.byte	0x69, 0x6e, 0x64, 0x65, 0x78, 0x3d, 0x25, 0x64, 0x20, 0x2d, 0x3e, 0x20, 0x62, 0x6c, 0x6f, 0x63
        /*0014*/ 	.byte	0x6b, 0x69, 0x64, 0x3d, 0x25, 0x64, 0x20, 0x62, 0x6c, 0x6f, 0x63, 0x6b, 0x64, 0x69, 0x6d, 0x3d
        /*0024*/ 	.byte	0x25, 0x64, 0x20, 0x74, 0x68, 0x72, 0x65, 0x61, 0x64, 0x69, 0x64, 0x78, 0x25, 0x64, 0x0a, 0x00
.L_0:


//--------------------- .nv.shared.reserved.0     --------------------------
	.section	.nv.shared.reserved.0,"aw",@nobits
	.weak		__nv_reservedSMEM_offset_0_alias
	.size		__nv_reservedSMEM_offset_0_alias, 0, 64
	.other		__nv_reservedSMEM_offset_0_alias,@"STO_CUDA_RESERVED_SHARED STV_DEFAULT"
__nv_reservedSMEM_offset_0_alias:
	.zero		0
	.zero		64


//--------------------- .nv.constant0._Z16softmax_kernel_3PfS_ii --------------------------
	.section	.nv.constant0._Z16softmax_kernel_3PfS_ii,"a",@progbits
	.sectionflags	@""
	.align	4
.nv.constant0._Z16softmax_kernel_3PfS_ii:
	.zero		920


//--------------------- .nv.constant0._Z16softmax_kernel_2PfS_ii --------------------------
	.section	.nv.constant0._Z16softmax_kernel_2PfS_ii,"a",@progbits
	.sectionflags	@""
	.align	4
.nv.constant0._Z16softmax_kernel_2PfS_ii:
	.zero		920


//--------------------- .nv.constant0._Z16softmax_kernel_1PfS_ii --------------------------
	.section	.nv.constant0._Z16softmax_kernel_1PfS_ii,"a",@progbits
	.sectionflags	@""
	.align	4
.nv.constant0._Z16softmax_kernel_1PfS_ii:
	.zero		920


//--------------------- .nv.constant0._Z16softmax_kernel_0PfS_ii --------------------------
	.section	.nv.constant0._Z16softmax_kernel_0PfS_ii,"a",@progbits
	.sectionflags	@""
	.align	4
.nv.constant0._Z16softmax_kernel_0PfS_ii:
	.zero		920


//--------------------- SYMBOLS --------------------------

	.type		.nv.reservedSmem.offset0,@object
	.size		.nv.reservedSmem.offset0,0x4
	.type		vprintf,@function
